	.headerflags	@"EF_CUDA_TEXMODE_UNIFIED EF_CUDA_64BIT_ADDRESS EF_CUDA_ACCELERATORS EF_CUDA_SM90 EF_CUDA_VIRTUAL_SM(EF_CUDA_SM90)"
	.elftype	@"ET_EXEC"


//--------------------- .nv.info                  --------------------------
	.section	.nv.info,"",@"SHT_CUDA_INFO"
	.align	4


	//----- nvinfo : EIATTR_REGCOUNT
	.align		4
        /*0000*/ 	.byte	0x04, 0x2f
        /*0002*/ 	.short	(.L_1 - .L_0)
	.align		4
.L_0:
        /*0004*/ 	.word	index@(triton_poi_fused__unsafe_index_add_mul_sub_15)
        /*0008*/ 	.word	0x00000021


	//----- nvinfo : EIATTR_MIN_STACK_SIZE
	.align		4
.L_1:
        /*000c*/ 	.byte	0x04, 0x12
        /*000e*/ 	.short	(.L_3 - .L_2)
	.align		4
.L_2:
        /*0010*/ 	.word	index@(triton_poi_fused__unsafe_index_add_mul_sub_15)
        /*0014*/ 	.word	0x00000000


	//----- nvinfo : EIATTR_FRAME_SIZE
	.align		4
.L_3:
        /*0018*/ 	.byte	0x04, 0x11
        /*001a*/ 	.short	(.L_5 - .L_4)
	.align		4
.L_4:
        /*001c*/ 	.word	index@(triton_poi_fused__unsafe_index_add_mul_sub_15)
        /*0020*/ 	.word	0x00000000


	//----- nvinfo : EIATTR_MIN_STACK_SIZE
	.align		4
.L_5:
        /*0024*/ 	.byte	0x04, 0x12
        /*0026*/ 	.short	(.L_7 - .L_6)
	.align		4
.L_6:
        /*0028*/ 	.word	index@(triton_poi_fused__unsafe_index_add_mul_sub_15)
        /*002c*/ 	.word	0x00000000
.L_7:


//--------------------- .nv.info.triton_poi_fused__unsafe_index_add_mul_sub_15 --------------------------
	.section	.nv.info.triton_poi_fused__unsafe_index_add_mul_sub_15,"",@"SHT_CUDA_INFO"
	.sectionflags	@""
	.align	4


	//----- nvinfo : EIATTR_CUDA_API_VERSION
	.align		4
        /*0000*/ 	.byte	0x04, 0x37
        /*0002*/ 	.short	(.L_9 - .L_8)
.L_8:
        /*0004*/ 	.word	0x0000007c


	//----- nvinfo : EIATTR_KPARAM_INFO
	.align		4
.L_9:
        /*0008*/ 	.byte	0x04, 0x17
        /*000a*/ 	.short	(.L_11 - .L_10)
.L_10:
        /*000c*/ 	.word	0x00000000
        /*0010*/ 	.short	0x0008
        /*0012*/ 	.short	0x0040
        /*0014*/ 	.byte	0x00, 0xf0, 0x11, 0x00


	//----- nvinfo : EIATTR_KPARAM_INFO
	.align		4
.L_11:
        /*0018*/ 	.byte	0x04, 0x17
        /*001a*/ 	.short	(.L_13 - .L_12)
.L_12:
        /*001c*/ 	.word	0x00000000
        /*0020*/ 	.short	0x0007
        /*0022*/ 	.short	0x0038
        /*0024*/ 	.byte	0x00, 0xf4, 0x21, 0x00


	//----- nvinfo : EIATTR_KPARAM_INFO
	.align		4
.L_13:
        /*0028*/ 	.byte	0x04, 0x17
        /*002a*/ 	.short	(.L_15 - .L_14)
.L_14:
        /*002c*/ 	.word	0x00000000
        /*0030*/ 	.short	0x0006
        /*0032*/ 	.short	0x0030
        /*0034*/ 	.byte	0x00, 0xf4, 0x21, 0x00


	//----- nvinfo : EIATTR_KPARAM_INFO
	.align		4
.L_15:
        /*0038*/ 	.byte	0x04, 0x17
        /*003a*/ 	.short	(.L_17 - .L_16)
.L_16:
        /*003c*/ 	.word	0x00000000
        /*0040*/ 	.short	0x0005
        /*0042*/ 	.short	0x0028
        /*0044*/ 	.byte	0x00, 0xf4, 0x21, 0x00


	//----- nvinfo : EIATTR_KPARAM_INFO
	.align		4
.L_17:
        /*0048*/ 	.byte	0x04, 0x17
        /*004a*/ 	.short	(.L_19 - .L_18)
.L_18:
        /*004c*/ 	.word	0x00000000
        /*0050*/ 	.short	0x0004
        /*0052*/ 	.short	0x0020
        /*0054*/ 	.byte	0x00, 0xf4, 0x21, 0x00


	//----- nvinfo : EIATTR_KPARAM_INFO
	.align		4
.L_19:
        /*0058*/ 	.byte	0x04, 0x17
        /*005a*/ 	.short	(.L_21 - .L_20)
.L_20:
        /*005c*/ 	.word	0x00000000
        /*0060*/ 	.short	0x0003
        /*0062*/ 	.short	0x0018
        /*0064*/ 	.byte	0x00, 0xf4, 0x21, 0x00


	//----- nvinfo : EIATTR_KPARAM_INFO
	.align		4
.L_21:
        /*0068*/ 	.byte	0x04, 0x17
        /*006a*/ 	.short	(.L_23 - .L_22)
.L_22:
        /*006c*/ 	.word	0x00000000
        /*0070*/ 	.short	0x0002
        /*0072*/ 	.short	0x0010
        /*0074*/ 	.byte	0x00, 0xf4, 0x21, 0x00


	//----- nvinfo : EIATTR_KPARAM_INFO
	.align		4
.L_23:
        /*0078*/ 	.byte	0x04, 0x17
        /*007a*/ 	.short	(.L_25 - .L_24)
.L_24:
        /*007c*/ 	.word	0x00000000
        /*0080*/ 	.short	0x0001
        /*0082*/ 	.short	0x0008
        /*0084*/ 	.byte	0x00, 0xf4, 0x21, 0x00


	//----- nvinfo : EIATTR_KPARAM_INFO
	.align		4
.L_25:
        /*0088*/ 	.byte	0x04, 0x17
        /*008a*/ 	.short	(.L_27 - .L_26)
.L_26:
        /*008c*/ 	.word	0x00000000
        /*0090*/ 	.short	0x0000
        /*0092*/ 	.short	0x0000
        /*0094*/ 	.byte	0x00, 0xf4, 0x21, 0x00


	//----- nvinfo : EIATTR_SPARSE_MMA_MASK
	.align		4
.L_27:
        /*0098*/ 	.byte	0x03, 0x50
        /*009a*/ 	.short	0x0000


	//----- nvinfo : EIATTR_MAXREG_COUNT
	.align		4
        /*009c*/ 	.byte	0x03, 0x1b
        /*009e*/ 	.short	0x00ff


	//----- nvinfo : EIATTR_EXIT_INSTR_OFFSETS
	.align		4
        /*00a0*/ 	.byte	0x04, 0x1c
        /*00a2*/ 	.short	(.L_29 - .L_28)


	//   ....[0]....
.L_28:
        /*00a4*/ 	.word	0x00000890


	//   ....[1]....
        /*00a8*/ 	.word	0x000008b0


	//----- nvinfo : EIATTR_REQNTID
	.align		4
.L_29:
        /*00ac*/ 	.byte	0x04, 0x10
        /*00ae*/ 	.short	(.L_31 - .L_30)
.L_30:
        /*00b0*/ 	.word	0x00000020
        /*00b4*/ 	.word	0x00000001
        /*00b8*/ 	.word	0x00000001


	//----- nvinfo : EIATTR_CBANK_PARAM_SIZE
	.align		4
.L_31:
        /*00bc*/ 	.byte	0x03, 0x19
        /*00be*/ 	.short	0x0044


	//----- nvinfo : EIATTR_PARAM_CBANK
	.align		4
        /*00c0*/ 	.byte	0x04, 0x0a
        /*00c2*/ 	.short	(.L_33 - .L_32)
	.align		4
.L_32:
        /*00c4*/ 	.word	index@(.nv.constant0.triton_poi_fused__unsafe_index_add_mul_sub_15)
        /*00c8*/ 	.short	0x0210
        /*00ca*/ 	.short	0x0044


	//----- nvinfo : EIATTR_SW_WAR
	.align		4
.L_33:
        /*00cc*/ 	.byte	0x04, 0x36
        /*00ce*/ 	.short	(.L_35 - .L_34)
.L_34:
        /*00d0*/ 	.word	0x00000008
.L_35:


//--------------------- .nv.callgraph             --------------------------
	.section	.nv.callgraph,"",@"SHT_CUDA_CALLGRAPH"
	.align	4
	.sectionentsize	8
	.align		4
        /*0000*/ 	.word	0x00000000
	.align		4
        /*0004*/ 	.word	0xffffffff
	.align		4
        /*0008*/ 	.word	0x00000000
	.align		4
        /*000c*/ 	.word	0xfffffffe
	.align		4
        /*0010*/ 	.word	0x00000000
	.align		4
        /*0014*/ 	.word	0xfffffffd
	.align		4
        /*0018*/ 	.word	0x00000000
	.align		4
        /*001c*/ 	.word	0xfffffffc


//--------------------- .text.triton_poi_fused__unsafe_index_add_mul_sub_15 --------------------------
	.section	.text.triton_poi_fused__unsafe_index_add_mul_sub_15,"ax",@progbits
	.align	128
        .global         triton_poi_fused__unsafe_index_add_mul_sub_15
        .type           triton_poi_fused__unsafe_index_add_mul_sub_15,@function
        .size           triton_poi_fused__unsafe_index_add_mul_sub_15,(.L_x_1 - triton_poi_fused__unsafe_index_add_mul_sub_15)
        .other          triton_poi_fused__unsafe_index_add_mul_sub_15,@"STO_CUDA_ENTRY STV_DEFAULT"
triton_poi_fused__unsafe_index_add_mul_sub_15:
.text.triton_poi_fused__unsafe_index_add_mul_sub_15:
[----:B------:R-:W0:Y:S01]  /*0000*/  LDC R1, c[0x0][0x28] ;  /* 0x00000a00ff017b82 */ /* 0x000e220000000800 */
[----:B------:R-:W1:Y:S07]  /*0010*/  S2R R0, SR_TID.X ;  /* 0x0000000000007919 */ /* 0x000e6e0000002100 */
[----:B------:R-:W2:Y:S01]  /*0020*/  LDC.64 R16, c[0x0][0x218] ;  /* 0x00008600ff107b82 */ /* 0x000ea20000000a00 */
[----:B------:R-:W-:Y:S01]  /*0030*/  CS2R R18, SRZ ;  /* 0x0000000000127805 */ /* 0x000fe2000001ff00 */
[----:B------:R-:W-:Y:S01]  /*0040*/  ULDC.64 UR4, c[0x0][0x208] ;  /* 0x0000820000047ab9 */ /* 0x000fe20000000a00 */
[----:B------:R-:W3:Y:S05]  /*0050*/  S2R R27, SR_CTAID.X ;  /* 0x00000000001b7919 */ /* 0x000eea0000002500 */
[----:B------:R-:W4:Y:S08]  /*0060*/  LDC.64 R20, c[0x0][0x220] ;  /* 0x00008800ff147b82 */ /* 0x000f300000000a00 */
[----:B------:R-:W5:Y:S01]  /*0070*/  LDC.64 R22, c[0x0][0x240] ;  /* 0x00009000ff167b82 */ /* 0x000f620000000a00 */
[----:B------:R-:W-:-:S02]  /*0080*/  CS2R R8, SRZ ;  /* 0x0000000000087805 */ /* 0x000fc4000001ff00 */
[----:B------:R-:W-:Y:S02]  /*0090*/  CS2R R10, SRZ ;  /* 0x00000000000a7805 */ /* 0x000fe4000001ff00 */
[----:B------:R-:W-:-:S03]  /*00a0*/  CS2R R14, SRZ ;  /* 0x00000000000e7805 */ /* 0x000fc6000001ff00 */
[----:B------:R-:W4:Y:S01]  /*00b0*/  LDC.64 R24, c[0x0][0x230] ;  /* 0x00008c00ff187b82 */ /* 0x000f220000000a00 */
[----:B------:R-:W-:Y:S01]  /*00c0*/  CS2R R6, SRZ ;  /* 0x0000000000067805 */ /* 0x000fe2000001ff00 */
[----:B------:R-:W-:Y:S01]  /*00d0*/  ULDC.64 UR6, c[0x0][0x228] ;  /* 0x00008a0000067ab9 */ /* 0x000fe20000000a00 */
[----:B-1----:R-:W-:-:S05]  /*00e0*/  IMAD.SHL.U32 R0, R0, 0x2, RZ ;  /* 0x0000000200007824 */ /* 0x002fca00078e00ff */
[----:B------:R-:W-:-:S05]  /*00f0*/  LOP3.LUT R0, R0, 0x3e, RZ, 0xc0, !PT ;  /* 0x0000003e00007812 */ /* 0x000fca00078ec0ff */
[----:B---3--:R-:W-:-:S05]  /*0100*/  IMAD R0, R27, 0x40, R0 ;  /* 0x000000401b007824 */ /* 0x008fca00078e0200 */
[----:B------:R-:W-:Y:S02]  /*0110*/  SHF.R.S32.HI R3, RZ, 0x1f, R0 ;  /* 0x0000001fff037819 */ /* 0x000fe40000011400 */
[----:B------:R-:W-:Y:S02]  /*0120*/  ISETP.GE.AND P0, PT, R0, 0x40, PT ;  /* 0x000000400000780c */ /* 0x000fe40003f06270 */
[----:B------:R-:W-:-:S04]  /*0130*/  LEA.HI R3, R3, R0, RZ, 0x2 ;  /* 0x0000000003037211 */ /* 0x000fc800078f10ff */
[----:B------:R-:W-:Y:S02]  /*0140*/  SHF.R.S32.HI R2, RZ, 0x2, R3 ;  /* 0x00000002ff027819 */ /* 0x000fe40000011403 */
[----:B------:R-:W-:Y:S02]  /*0150*/  LOP3.LUT R13, R3, 0xfffffffc, RZ, 0xc0, !PT ;  /* 0xfffffffc030d7812 */ /* 0x000fe400078ec0ff */
[----:B------:R-:W-:-:S03]  /*0160*/  LEA.HI R4, R2, R2, RZ, 0x2 ;  /* 0x0000000202047211 */ /* 0x000fc600078f10ff */
[----:B------:R-:W-:Y:S01]  /*0170*/  IMAD.IADD R13, R0, 0x1, -R13 ;  /* 0x00000001000d7824 */ /* 0x000fe200078e0a0d */
[----:B------:R-:W-:-:S05]  /*0180*/  LOP3.LUT R5, R4, 0xfffffffc, RZ, 0xc0, !PT ;  /* 0xfffffffc04057812 */ /* 0x000fca00078ec0ff */
[----:B------:R-:W-:-:S04]  /*0190*/  IMAD.IADD R2, R2, 0x1, -R5 ;  /* 0x0000000102027824 */ /* 0x000fc800078e0a05 */
[----:B--2---:R-:W-:-:S05]  /*01a0*/  IMAD.WIDE R16, R2, 0x8, R16 ;  /* 0x0000000802107825 */ /* 0x004fca00078e0210 */
[----:B------:R1:W2:Y:S01]  /*01b0*/  @!P0 LDG.E.EL.64 R18, desc[UR4][R16.64] ;  /* 0x0000000410128981 */ /* 0x0002a2000c2e1b00 */
[----:B----4-:R-:W-:-:S04]  /*01c0*/  IMAD.WIDE R20, R13, 0x8, R20 ;  /* 0x000000080d147825 */ /* 0x010fc800078e0214 */
[----:B-----5:R-:W-:Y:S01]  /*01d0*/  IMAD.WIDE R22, R2, 0x8, R22 ;  /* 0x0000000802167825 */ /* 0x020fe200078e0216 */
[----:B------:R-:W3:Y:S04]  /*01e0*/  @!P0 LDG.E.EL.128 R8, desc[UR4][R20.64] ;  /* 0x0000000414088981 */ /* 0x000ee8000c2e1d00 */
[----:B------:R4:W5:Y:S01]  /*01f0*/  @!P0 LDG.E.EL.64 R14, desc[UR4][R22.64] ;  /* 0x00000004160e8981 */ /* 0x000962000c2e1b00 */
[----:B------:R-:W-:Y:S01]  /*0200*/  CS2R R4, SRZ ;  /* 0x0000000000047805 */ /* 0x000fe2000001ff00 */
[----:B01----:R-:W-:-:S05]  /*0210*/  IMAD.WIDE R16, R13, 0x8, R24 ;  /* 0x000000080d107825 */ /* 0x003fca00078e0218 */
[----:B------:R0:W5:Y:S01]  /*0220*/  @!P0 LDG.E.EL.128 R4, desc[UR4][R16.64] ;  /* 0x0000000410048981 */ /* 0x000162000c2e1d00 */
[----:B------:R-:W-:Y:S02]  /*0230*/  SHF.R.S32.HI R27, RZ, 0x19, R27 ;  /* 0x00000019ff1b7819 */ /* 0x000fe4000001141b */
[----:B--2---:R-:W-:-:S04]  /*0240*/  SHF.R.U32.HI R3, RZ, 0x1e, R19 ;  /* 0x0000001eff037819 */ /* 0x004fc80000011613 */
[----:B------:R-:W-:Y:S02]  /*0250*/  LOP3.LUT R3, R3, 0x2, RZ, 0xc0, !PT ;  /* 0x0000000203037812 */ /* 0x000fe400078ec0ff */
[----:B---3--:R-:W-:Y:S02]  /*0260*/  LEA R21, P2, R8, UR6, 0x2 ;  /* 0x0000000608157c11 */ /* 0x008fe4000f8410ff */
[----:B------:R-:W-:Y:S02]  /*0270*/  IADD3 R20, P1, R18, R3, RZ ;  /* 0x0000000312147210 */ /* 0x000fe40007f3e0ff */
[----:B------:R-:W-:Y:S02]  /*0280*/  SHF.R.U32.HI R3, RZ, 0x1c, R11 ;  /* 0x0000001cff037819 */ /* 0x000fe4000001160b */
[----:B------:R-:W-:Y:S01]  /*0290*/  SHF.R.U32.HI R18, RZ, 0x1c, R9 ;  /* 0x0000001cff127819 */ /* 0x000fe20000011609 */
[----:B----4-:R-:W-:Y:S01]  /*02a0*/  IMAD.X R23, RZ, RZ, R19, P1 ;  /* 0x000000ffff177224 */ /* 0x010fe200008e0613 */
[----:B------:R-:W-:Y:S01]  /*02b0*/  LEA R12, P1, R10, UR6, 0x2 ;  /* 0x000000060a0c7c11 */ /* 0x000fe2000f8210ff */
[----:B------:R-:W-:Y:S01]  /*02c0*/  IMAD.SHL.U32 R25, R20, 0x8, RZ ;  /* 0x0000000814197824 */ /* 0x000fe200078e00ff */
[----:B------:R-:W-:-:S02]  /*02d0*/  LOP3.LUT R3, R3, 0x8, RZ, 0xc0, !PT ;  /* 0x0000000803037812 */ /* 0x000fc400078ec0ff */
[----:B------:R-:W-:Y:S02]  /*02e0*/  LEA.HI.X R19, R8, UR7, R9, 0x2, P2 ;  /* 0x0000000708137c11 */ /* 0x000fe400090f1409 */
[----:B-----5:R-:W-:Y:S02]  /*02f0*/  SHF.R.U32.HI R9, RZ, 0x1e, R15 ;  /* 0x0000001eff097819 */ /* 0x020fe4000001160f */
[----:B0-----:R-:W-:Y:S02]  /*0300*/  LOP3.LUT R16, R18, 0x8, RZ, 0xc0, !PT ;  /* 0x0000000812107812 */ /* 0x001fe400078ec0ff */
[----:B------:R-:W-:Y:S02]  /*0310*/  IADD3 R26, P2, R3, R12, RZ ;  /* 0x0000000c031a7210 */ /* 0x000fe40007f5e0ff */
[----:B------:R-:W-:Y:S02]  /*0320*/  SGXT R3, R27, 0x1 ;  /* 0x000000011b03781a */ /* 0x000fe40000000200 */
[----:B------:R-:W-:-:S02]  /*0330*/  LEA.HI.X R8, R10, UR7, R11, 0x2, P1 ;  /* 0x000000070a087c11 */ /* 0x000fc400088f140b */
[----:B------:R-:W-:Y:S01]  /*0340*/  LOP3.LUT R9, R9, 0x2, RZ, 0xc0, !PT ;  /* 0x0000000209097812 */ /* 0x000fe200078ec0ff */
[----:B------:R-:W0:Y:S01]  /*0350*/  LDC.64 R10, c[0x0][0x238] ;  /* 0x00008e00ff0a7b82 */ /* 0x000e220000000a00 */
[----:B------:R-:W-:Y:S01]  /*0360*/  IADD3 R24, P1, R16, R21, RZ ;  /* 0x0000001510187210 */ /* 0x000fe20007f3e0ff */
[----:B------:R-:W-:Y:S01]  /*0370*/  IMAD.X R27, RZ, RZ, R8, P2 ;  /* 0x000000ffff1b7224 */ /* 0x000fe200010e0608 */
[----:B------:R-:W-:Y:S01]  /*0380*/  LEA.HI R3, R3, R0, RZ, 0x4 ;  /* 0x0000000003037211 */ /* 0x000fe200078f20ff */
[----:B------:R-:W-:Y:S01]  /*0390*/  IMAD.MOV.U32 R8, RZ, RZ, RZ ;  /* 0x000000ffff087224 */ /* 0x000fe200078e00ff */
[----:B------:R-:W-:Y:S02]  /*03a0*/  IADD3 R9, P3, R14, R9, RZ ;  /* 0x000000090e097210 */ /* 0x000fe40007f7e0ff */
[----:B------:R-:W-:Y:S01]  /*03b0*/  SHF.L.U64.HI R14, R20, 0x3, R23 ;  /* 0x00000003140e7819 */ /* 0x000fe20000010217 */
[----:B------:R-:W-:Y:S01]  /*03c0*/  IMAD.X R23, RZ, RZ, R19, P1 ;  /* 0x000000ffff177224 */ /* 0x000fe200008e0613 */
[----:B------:R-:W-:Y:S01]  /*03d0*/  IADD3 R16, P1, R25, R24, RZ ;  /* 0x0000001819107210 */ /* 0x000fe20007f3e0ff */
[----:B------:R-:W-:Y:S01]  /*03e0*/  IMAD.X R22, RZ, RZ, R15, P3 ;  /* 0x000000ffff167224 */ /* 0x000fe200018e060f */
[----:B------:R-:W-:Y:S01]  /*03f0*/  SHF.R.S32.HI R12, RZ, 0x4, R3 ;  /* 0x00000004ff0c7819 */ /* 0x000fe20000011403 */
[C---:B------:R-:W-:Y:S01]  /*0400*/  IMAD.SHL.U32 R29, R9.reuse, 0x8, RZ ;  /* 0x00000008091d7824 */ /* 0x040fe200078e00ff */
[----:B------:R-:W-:Y:S01]  /*0410*/  IADD3 R18, P2, R26, R25, RZ ;  /* 0x000000191a127210 */ /* 0x000fe20007f5e0ff */
[----:B------:R-:W-:Y:S01]  /*0420*/  IMAD.X R17, R14, 0x1, R23, P1 ;  /* 0x000000010e117824 */ /* 0x000fe200008e0617 */
[----:B------:R-:W-:Y:S01]  /*0430*/  SHF.L.U64.HI R30, R9, 0x3, R22 ;  /* 0x00000003091e7819 */ /* 0x000fe20000010216 */
[----:B------:R-:W-:Y:S01]  /*0440*/  IMAD.SHL.U32 R12, R12, 0x4, RZ ;  /* 0x000000040c0c7824 */ /* 0x000fe200078e00ff */
[----:B------:R-:W-:Y:S01]  /*0450*/  SHF.R.U32.HI R15, RZ, 0x1c, R5 ;  /* 0x0000001cff0f7819 */ /* 0x000fe20000011605 */
[----:B------:R-:W-:-:S02]  /*0460*/  IMAD.X R19, R27, 0x1, R14, P2 ;  /* 0x000000011b137824 */ /* 0x000fc400010e060e */
[----:B------:R-:W-:Y:S01]  /*0470*/  IMAD.WIDE R20, R12, 0x4, R16 ;  /* 0x000000040c147825 */ /* 0x000fe200078e0210 */
[----:B------:R-:W-:Y:S02]  /*0480*/  IADD3 R16, P1, R29, R24, RZ ;  /* 0x000000181d107210 */ /* 0x000fe40007f3e0ff */
[----:B------:R-:W-:Y:S01]  /*0490*/  LOP3.LUT R15, R15, 0x8, RZ, 0xc0, !PT ;  /* 0x000000080f0f7812 */ /* 0x000fe200078ec0ff */
[----:B0-----:R-:W-:-:S04]  /*04a0*/  IMAD.WIDE R10, R13, 0x4, R10 ;  /* 0x000000040d0a7825 */ /* 0x001fc800078e020a */
[----:B------:R-:W-:Y:S01]  /*04b0*/  IMAD.X R17, R30, 0x1, R23, P1 ;  /* 0x000000011e117824 */ /* 0x000fe200008e0617 */
[----:B------:R-:W-:Y:S01]  /*04c0*/  LEA R24, P1, R4, UR6, 0x2 ;  /* 0x0000000604187c11 */ /* 0x000fe2000f8210ff */
[----:B------:R-:W-:Y:S01]  /*04d0*/  IMAD.MOV.U32 R3, RZ, RZ, RZ ;  /* 0x000000ffff037224 */ /* 0x000fe200078e00ff */
[----:B------:R-:W-:Y:S01]  /*04e0*/  SHF.R.U32.HI R13, RZ, 0x1c, R7 ;  /* 0x0000001cff0d7819 */ /* 0x000fe20000011607 */
[----:B------:R-:W-:Y:S01]  /*04f0*/  IMAD.WIDE R22, R12, 0x4, R16 ;  /* 0x000000040c167825 */ /* 0x000fe200078e0210 */
[----:B------:R-:W-:Y:S02]  /*0500*/  LEA.HI.X R16, R4, UR7, R5, 0x2, P1 ;  /* 0x0000000704107c11 */ /* 0x000fe400088f1405 */
[----:B------:R-:W-:Y:S01]  /*0510*/  IADD3 R24, P2, R15, R24, RZ ;  /* 0x000000180f187210 */ /* 0x000fe20007f5e0ff */
[----:B------:R0:W2:Y:S01]  /*0520*/  @!P0 LDG.E.EL R3, desc[UR4][R20.64] ;  /* 0x0000000414038981 */ /* 0x0000a2000c2e1900 */
[----:B------:R-:W-:Y:S01]  /*0530*/  LEA R5, P1, R6, UR6, 0x2 ;  /* 0x0000000606057c11 */ /* 0x000fe2000f8210ff */
[----:B------:R-:W-:Y:S01]  /*0540*/  IMAD.WIDE R18, R12, 0x4, R18 ;  /* 0x000000040c127825 */ /* 0x000fe200078e0212 */
[----:B------:R-:W-:-:S02]  /*0550*/  LOP3.LUT R4, R13, 0x8, RZ, 0xc0, !PT ;  /* 0x000000080d047812 */ /* 0x000fc400078ec0ff */
[----:B------:R-:W-:Y:S01]  /*0560*/  LEA.HI.X R7, R6, UR7, R7, 0x2, P1 ;  /* 0x0000000706077c11 */ /* 0x000fe200088f1407 */
[----:B------:R-:W-:Y:S01]  /*0570*/  IMAD.X R13, RZ, RZ, R16, P2 ;  /* 0x000000ffff0d7224 */ /* 0x000fe200010e0610 */
[----:B------:R-:W-:Y:S01]  /*0580*/  IADD3 R16, P5, R29, R26, RZ ;  /* 0x0000001a1d107210 */ /* 0x000fe20007fbe0ff */
[----:B------:R1:W3:Y:S01]  /*0590*/  @!P0 LDG.E.EL R8, desc[UR4][R18.64] ;  /* 0x0000000412088981 */ /* 0x0002e2000c2e1900 */
[----:B0-----:R-:W-:-:S03]  /*05a0*/  IADD3 R20, P1, R4, R5, RZ ;  /* 0x0000000504147210 */ /* 0x001fc60007f3e0ff */
[C---:B------:R-:W-:Y:S01]  /*05b0*/  IMAD.X R17, R30.reuse, 0x1, R27, P5 ;  /* 0x000000011e117824 */ /* 0x040fe200028e061b */
[----:B------:R-:W-:Y:S02]  /*05c0*/  IADD3 R4, P4, R24, R25, RZ ;  /* 0x0000001918047210 */ /* 0x000fe40007f9e0ff */
[----:B------:R-:W-:Y:S01]  /*05d0*/  IADD3 R6, P2, R20, R25, RZ ;  /* 0x0000001914067210 */ /* 0x000fe20007f5e0ff */
[----:B------:R-:W-:Y:S01]  /*05e0*/  IMAD.X R15, RZ, RZ, R7, P1 ;  /* 0x000000ffff0f7224 */ /* 0x000fe200008e0607 */
[----:B------:R-:W-:Y:S01]  /*05f0*/  IADD3 R20, P5, R29, R20, RZ ;  /* 0x000000141d147210 */ /* 0x000fe20007fbe0ff */
[--C-:B------:R-:W-:Y:S02]  /*0600*/  IMAD.X R5, R13, 0x1, R14.reuse, P4 ;  /* 0x000000010d057824 */ /* 0x100fe400020e060e */
[----:B------:R-:W-:Y:S02]  /*0610*/  IMAD.X R7, R15, 0x1, R14, P2 ;  /* 0x000000010f077824 */ /* 0x000fe400010e060e */
[----:B------:R-:W-:-:S02]  /*0620*/  IMAD.X R21, R30, 0x1, R15, P5 ;  /* 0x000000011e157824 */ /* 0x000fc400028e060f */
[----:B------:R-:W0:Y:S01]  /*0630*/  LDC.64 R14, c[0x0][0x248] ;  /* 0x00009200ff0e7b82 */ /* 0x000e220000000a00 */
[----:B-1----:R-:W-:Y:S01]  /*0640*/  IADD3 R18, P3, R29, R24, RZ ;  /* 0x000000181d127210 */ /* 0x002fe20007f7e0ff */
[----:B------:R-:W-:-:S04]  /*0650*/  IMAD.MOV.U32 R9, RZ, RZ, RZ ;  /* 0x000000ffff097224 */ /* 0x000fc800078e00ff */
[----:B------:R-:W-:Y:S01]  /*0660*/  IMAD.X R19, R30, 0x1, R13, P3 ;  /* 0x000000011e137824 */ /* 0x000fe200018e060d */
[----:B------:R-:W-:Y:S01]  /*0670*/  CS2R R28, SRZ ;  /* 0x00000000001c7805 */ /* 0x000fe2000001ff00 */
[----:B------:R1:W4:Y:S01]  /*0680*/  @!P0 LDG.E.EL R9, desc[UR4][R22.64] ;  /* 0x0000000416098981 */ /* 0x000322000c2e1900 */
[----:B------:R-:W-:Y:S01]  /*0690*/  CS2R R26, SRZ ;  /* 0x00000000001a7805 */ /* 0x000fe2000001ff00 */
[----:B------:R-:W-:-:S04]  /*06a0*/  IMAD.WIDE R24, R12, 0x4, R18 ;  /* 0x000000040c187825 */ /* 0x000fc800078e0212 */
[----:B------:R-:W-:Y:S02]  /*06b0*/  IMAD.MOV.U32 R30, RZ, RZ, RZ ;  /* 0x000000ffff1e7224 */ /* 0x000fe400078e00ff */
[C---:B------:R-:W-:Y:S02]  /*06c0*/  IMAD.WIDE R18, R12.reuse, 0x4, R6 ;  /* 0x000000040c127825 */ /* 0x040fe400078e0206 */
[----:B------:R-:W5:Y:S02]  /*06d0*/  LDC.64 R6, c[0x0][0x210] ;  /* 0x00008400ff067b82 */ /* 0x000f640000000a00 */
[C---:B-1----:R-:W-:Y:S01]  /*06e0*/  IMAD.WIDE R22, R12.reuse, 0x4, R16 ;  /* 0x000000040c167825 */ /* 0x042fe200078e0210 */
[----:B------:R-:W4:Y:S03]  /*06f0*/  @!P0 LDG.E.EL R30, desc[UR4][R24.64] ;  /* 0x00000004181e8981 */ /* 0x000f26000c2e1900 */
[C---:B------:R-:W-:Y:S01]  /*0700*/  IMAD.WIDE R16, R12.reuse, 0x4, R4 ;  /* 0x000000040c107825 */ /* 0x040fe200078e0204 */
[----:B------:R-:W2:Y:S03]  /*0710*/  @!P0 LDG.E.EL R28, desc[UR4][R22.64] ;  /* 0x00000004161c8981 */ /* 0x000ea6000c2e1900 */
[----:B------:R-:W-:Y:S01]  /*0720*/  IMAD.WIDE R20, R12, 0x4, R20 ;  /* 0x000000040c147825 */ /* 0x000fe200078e0214 */
[----:B------:R-:W-:Y:S01]  /*0730*/  CS2R R12, SRZ ;  /* 0x00000000000c7805 */ /* 0x000fe2000001ff00 */
[----:B------:R-:W2:Y:S04]  /*0740*/  @!P0 LDG.E.EL R26, desc[UR4][R16.64] ;  /* 0x00000004101a8981 */ /* 0x000ea8000c2e1900 */
[----:B------:R-:W3:Y:S04]  /*0750*/  @!P0 LDG.E.EL R27, desc[UR4][R18.64] ;  /* 0x00000004121b8981 */ /* 0x000ee8000c2e1900 */
[----:B------:R-:W5:Y:S01]  /*0760*/  @!P0 LDG.E.EL R29, desc[UR4][R20.64] ;  /* 0x00000004141d8981 */ /* 0x000f62000c2e1900 */
[----:B0-----:R-:W-:Y:S01]  /*0770*/  IMAD.WIDE R4, R2, 0x4, R14 ;  /* 0x0000000402047825 */ /* 0x001fe200078e020e */
[----:B------:R-:W-:-:S02]  /*0780*/  CS2R R14, SRZ ;  /* 0x00000000000e7805 */ /* 0x000fc4000001ff00 */
[----:B------:R-:W5:Y:S04]  /*0790*/  @!P0 LDG.E.EL.64 R12, desc[UR4][R10.64] ;  /* 0x000000040a0c8981 */ /* 0x000f68000c2e1b00 */
[----:B------:R-:W5:Y:S04]  /*07a0*/  @!P0 LDG.E.EL R14, desc[UR4][R4.64] ;  /* 0x00000004040e8981 */ /* 0x000f68000c2e1900 */
[----:B------:R-:W5:Y:S01]  /*07b0*/  @!P0 LDG.E.EL R15, desc[UR4][R4.64] ;  /* 0x00000004040f8981 */ /* 0x000f62000c2e1900 */
[----:B----4-:R-:W-:Y:S01]  /*07c0*/  FADD R30, R30, -R9 ;  /* 0x800000091e1e7221 */ /* 0x010fe20000000000 */
[----:B--2---:R-:W-:Y:S01]  /*07d0*/  FADD R26, R26, -R3 ;  /* 0x800000031a1a7221 */ /* 0x004fe20000000000 */
[----:B---3--:R-:W-:Y:S01]  /*07e0*/  FADD R27, R27, -R8 ;  /* 0x800000081b1b7221 */ /* 0x008fe20000000000 */
[----:B-----5:R-:W-:-:S02]  /*07f0*/  FADD R29, R29, -R28 ;  /* 0x8000001c1d1d7221 */ /* 0x020fc40000000000 */
[-C--:B------:R-:W-:Y:S01]  /*0800*/  FFMA R11, R26, R12.reuse, R3 ;  /* 0x0000000c1a0b7223 */ /* 0x080fe20000000003 */
[----:B------:R-:W-:Y:S01]  /*0810*/  FFMA R30, R30, R12, R9 ;  /* 0x0000000c1e1e7223 */ /* 0x000fe20000000009 */
[-C--:B------:R-:W-:Y:S01]  /*0820*/  FFMA R8, R27, R13.reuse, R8 ;  /* 0x0000000d1b087223 */ /* 0x080fe20000000008 */
[----:B------:R-:W-:Y:S02]  /*0830*/  FFMA R29, R29, R13, R28 ;  /* 0x0000000d1d1d7223 */ /* 0x000fe4000000001c */
[----:B------:R-:W-:Y:S02]  /*0840*/  FADD R30, -R11, R30 ;  /* 0x0000001e0b1e7221 */ /* 0x000fe40000000100 */
[----:B------:R-:W-:Y:S01]  /*0850*/  FADD R29, -R8, R29 ;  /* 0x0000001d081d7221 */ /* 0x000fe20000000100 */
[----:B------:R-:W-:-:S04]  /*0860*/  IMAD.WIDE R2, R0, 0x4, R6 ;  /* 0x0000000400027825 */ /* 0x000fc800078e0206 */
[----:B------:R-:W-:Y:S01]  /*0870*/  FFMA R14, R30, R14, R11 ;  /* 0x0000000e1e0e7223 */ /* 0x000fe2000000000b */
[----:B------:R-:W-:Y:S01]  /*0880*/  FFMA R15, R29, R15, R8 ;  /* 0x0000000f1d0f7223 */ /* 0x000fe20000000008 */
[----:B------:R-:W-:Y:S06]  /*0890*/  @P0 EXIT ;  /* 0x000000000000094d */ /* 0x000fec0003800000 */
[----:B------:R-:W-:Y:S01]  /*08a0*/  STG.E.64 desc[UR4][R2.64], R14 ;  /* 0x0000000e02007986 */ /* 0x000fe2000c101b04 */
[----:B------:R-:W-:Y:S05]  /*08b0*/  EXIT ;  /* 0x000000000000794d */ /* 0x000fea0003800000 */
.L_x_0:
[----:B------:R-:W-:-:S00]  /*08c0*/  BRA `(.L_x_0) ;  /* 0xfffffffc00fc7947 */ /* 0x000fc0000383ffff */
[----:B------:R-:W-:-:S00]  /*08d0*/  NOP ;  /* 0x0000000000007918 */ /* 0x000fc00000000000 */
        /* <DEDUP_REMOVED lines=10> */
.L_x_1:


//--------------------- .nv.constant0.triton_poi_fused__unsafe_index_add_mul_sub_15 --------------------------
	.section	.nv.constant0.triton_poi_fused__unsafe_index_add_mul_sub_15,"a",@progbits
	.sectionflags	@""
	.align	4
.nv.constant0.triton_poi_fused__unsafe_index_add_mul_sub_15:
	.zero		596
